//
// Generated by NVIDIA NVVM Compiler
//
// Compiler Build ID: CL-36424714
// Cuda compilation tools, release 13.0, V13.0.88
// Based on NVVM 20.0.0
//

.version 9.0
.target sm_100
.address_size 64

	// .globl	_Z3addPfS_

.visible .entry _Z3addPfS_(
	.param .u64 .ptr .align 1 _Z3addPfS__param_0,
	.param .u64 .ptr .align 1 _Z3addPfS__param_1
)
{
	.reg .b32 	%r<6>;
	.reg .b32 	%f<4>;
	.reg .b64 	%rd<9>;

	ld.param.u64 	%rd1, [_Z3addPfS__param_0];
	ld.param.u64 	%rd2, [_Z3addPfS__param_1];
	cvta.to.global.u64 	%rd3, %rd2;
	cvta.to.global.u64 	%rd4, %rd1;
	mov.u32 	%r1, %tid.x;
	mov.u32 	%r2, %ctaid.x;
	mov.u32 	%r3, %ntid.x;
	mad.lo.s32 	%r4, %r2, %r3, %r1;
	shl.b32 	%r5, %r4, 1;
	mul.wide.s32 	%rd5, %r5, 4;
	add.s64 	%rd6, %rd4, %rd5;
	ld.global.f32 	%f1, [%rd6];
	ld.global.f32 	%f2, [%rd6+4];
	add.f32 	%f3, %f1, %f2;
	mul.wide.s32 	%rd7, %r4, 4;
	add.s64 	%rd8, %rd3, %rd7;
	st.global.f32 	[%rd8], %f3;
	ret;

}


// ===== COMPILED SASS (sm_100) =====

	.target	sm_100

	.elftype	@"ET_EXEC"


//--------------------- .note.nv.tkinfo           --------------------------
	.section	.note.nv.tkinfo,"",@"SHT_NOTE"
	.sectionflags	@"SHF_NOTE_NV_TKINFO"
	.tkinfo
        /*0018*/ 	.word	0x00000002
        /*0030*/ 	.string	""
        /*0030*/ 	.string	"ptxas"
        /*0030*/ 	.string	"Cuda compilation tools, release 13.0, V13.0.88"
        /*0030*/ 	.string	"Build cuda_13.0.r13.0/compiler.36424714_0"
        /*0030*/ 	.string	"-arch sm_100 -m 64 "



//--------------------- .note.nv.cuinfo           --------------------------
	.section	.note.nv.cuinfo,"",@"SHT_NOTE"
	.sectionflags	@"SHF_NOTE_NV_CUINFO"
        /*0018*/ 	.short	0x0002
        /*001a*/ 	.short	0x0064
        /*001c*/ 	.short	0x0082
	.zero		2


//--------------------- .nv.info                  --------------------------
	.section	.nv.info,"",@"SHT_CUDA_INFO"
	.align	4


	//----- nvinfo : EIATTR_REGCOUNT
	.align		4
        /*0000*/ 	.byte	0x04, 0x2f
        /*0002*/ 	.short	(.L_1 - .L_0)
	.align		4
.L_0:
        /*0004*/ 	.word	index@(_Z3addPfS_)
        /*0008*/ 	.word	0x0000000c


	//----- nvinfo : EIATTR_FRAME_SIZE
	.align		4
.L_1:
        /*000c*/ 	.byte	0x04, 0x11
        /*000e*/ 	.short	(.L_3 - .L_2)
	.align		4
.L_2:
        /*0010*/ 	.word	index@(_Z3addPfS_)
        /*0014*/ 	.word	0x00000000


	//----- nvinfo : EIATTR_MIN_STACK_SIZE
	.align		4
.L_3:
        /*0018*/ 	.byte	0x04, 0x12
        /*001a*/ 	.short	(.L_5 - .L_4)
	.align		4
.L_4:
        /*001c*/ 	.word	index@(_Z3addPfS_)
        /*0020*/ 	.word	0x00000000
.L_5:


//--------------------- .nv.compat                --------------------------
	.section	.nv.compat,"",@"SHT_CUDA_COMPAT_INFO"
	.align	4
        /*0000*/ 	.byte	0x02, 0x09, 0x00, 0x00, 0x02, 0x02, 0x01, 0x00, 0x02, 0x05, 0x05, 0x00, 0x03, 0x07, 0x01, 0x01
        /*0010*/ 	.byte	0x02, 0x03, 0x00, 0x00, 0x02, 0x06, 0x01, 0x00, 0x04, 0x0b, 0x08, 0x00, 0x09, 0x00, 0x00, 0x00
        /*0020*/ 	.byte	0x00, 0x00, 0x00, 0x00


//--------------------- .nv.info._Z3addPfS_       --------------------------
	.section	.nv.info._Z3addPfS_,"",@"SHT_CUDA_INFO"
	.sectionflags	@""
	.align	4


	//----- nvinfo : EIATTR_CUDA_API_VERSION
	.align		4
        /*0000*/ 	.byte	0x04, 0x37
        /*0002*/ 	.short	(.L_7 - .L_6)
.L_6:
        /*0004*/ 	.word	0x00000082


	//----- nvinfo : EIATTR_KPARAM_INFO
	.align		4
.L_7:
        /*0008*/ 	.byte	0x04, 0x17
        /*000a*/ 	.short	(.L_9 - .L_8)
.L_8:
        /*000c*/ 	.word	0x00000000
        /*0010*/ 	.short	0x0001
        /*0012*/ 	.short	0x0008
        /*0014*/ 	.byte	0x00, 0xf5, 0x21, 0x00


	//----- nvinfo : EIATTR_KPARAM_INFO
	.align		4
.L_9:
        /*0018*/ 	.byte	0x04, 0x17
        /*001a*/ 	.short	(.L_11 - .L_10)
.L_10:
        /*001c*/ 	.word	0x00000000
        /*0020*/ 	.short	0x0000
        /*0022*/ 	.short	0x0000
        /*0024*/ 	.byte	0x00, 0xf5, 0x21, 0x00


	//----- nvinfo : EIATTR_SPARSE_MMA_MASK
	.align		4
.L_11:
        /*0028*/ 	.byte	0x03, 0x50
        /*002a*/ 	.short	0x0000


	//----- nvinfo : EIATTR_MAXREG_COUNT
	.align		4
        /*002c*/ 	.byte	0x03, 0x1b
        /*002e*/ 	.short	0x00ff


	//----- nvinfo : EIATTR_MERCURY_ISA_VERSION
	.align		4
        /*0030*/ 	.byte	0x03, 0x5f
        /*0032*/ 	.short	0x0101


	//----- nvinfo : EIATTR_VRC_CTA_INIT_COUNT
	.align		4
        /*0034*/ 	.byte	0x02, 0x4a
	.zero		1
	.zero		1


	//----- nvinfo : EIATTR_EXIT_INSTR_OFFSETS
	.align		4
        /*0038*/ 	.byte	0x04, 0x1c
        /*003a*/ 	.short	(.L_13 - .L_12)


	//   ....[0]....
.L_12:
        /*003c*/ 	.word	0x000000f0


	//----- nvinfo : EIATTR_CBANK_PARAM_SIZE
	.align		4
.L_13:
        /*0040*/ 	.byte	0x03, 0x19
        /*0042*/ 	.short	0x0010


	//----- nvinfo : EIATTR_PARAM_CBANK
	.align		4
        /*0044*/ 	.byte	0x04, 0x0a
        /*0046*/ 	.short	(.L_15 - .L_14)
	.align		4
.L_14:
        /*0048*/ 	.word	index@(.nv.constant0._Z3addPfS_)
        /*004c*/ 	.short	0x0380
        /*004e*/ 	.short	0x0010


	//----- nvinfo : EIATTR_SW_WAR
	.align		4
.L_15:
        /*0050*/ 	.byte	0x04, 0x36
        /*0052*/ 	.short	(.L_17 - .L_16)
.L_16:
        /*0054*/ 	.word	0x00000008
.L_17:


//--------------------- .nv.callgraph             --------------------------
	.section	.nv.callgraph,"",@"SHT_CUDA_CALLGRAPH"
	.align	4
	.sectionentsize	8
	.align		4
        /*0000*/ 	.word	0x00000000
	.align		4
        /*0004*/ 	.word	0xffffffff
	.align		4
        /*0008*/ 	.word	0x00000000
	.align		4
        /*000c*/ 	.word	0xfffffffe
	.align		4
        /*0010*/ 	.word	0x00000000
	.align		4
        /*0014*/ 	.word	0xfffffffd
	.align		4
        /*0018*/ 	.word	0x00000000
	.align		4
        /*001c*/ 	.word	0xfffffffc


//--------------------- .text._Z3addPfS_          --------------------------
	.section	.text._Z3addPfS_,"ax",@progbits
	.align	128
        .global         _Z3addPfS_
        .type           _Z3addPfS_,@function
        .size           _Z3addPfS_,(.L_x_1 - _Z3addPfS_)
        .other          _Z3addPfS_,@"STO_CUDA_ENTRY STV_DEFAULT"
_Z3addPfS_:
.text._Z3addPfS_:
[----:B------:R-:W-:Y:S01]  /*0000*/  LDC R1, c[0x0][0x37c] ;  /* 0x0000df00ff017b82 */ /* 0x000fe20000000800 */
[----:B------:R-:W0:Y:S07]  /*0010*/  S2R R7, SR_TID.X ;  /* 0x0000000000077919 */ /* 0x000e2e0000002100 */
[----:B------:R-:W0:Y:S01]  /*0020*/  S2UR UR6, SR_CTAID.X ;  /* 0x00000000000679c3 */ /* 0x000e220000002500 */
[----:B------:R-:W1:Y:S07]  /*0030*/  LDCU.64 UR4, c[0x0][0x358] ;  /* 0x00006b00ff0477ac */ /* 0x000e6e0008000a00 */
[----:B------:R-:W0:Y:S08]  /*0040*/  LDC R0, c[0x0][0x360] ;  /* 0x0000d800ff007b82 */ /* 0x000e300000000800 */
[----:B------:R-:W2:Y:S01]  /*0050*/  LDC.64 R2, c[0x0][0x380] ;  /* 0x0000e000ff027b82 */ /* 0x000ea20000000a00 */
[----:B0-----:R-:W-:-:S05]  /*0060*/  IMAD R7, R0, UR6, R7 ;  /* 0x0000000600077c24 */ /* 0x001fca000f8e0207 */
[----:B------:R-:W-:-:S05]  /*0070*/  SHF.L.U32 R5, R7, 0x1, RZ ;  /* 0x0000000107057819 */ /* 0x000fca00000006ff */
[----:B--2---:R-:W-:Y:S02]  /*0080*/  IMAD.WIDE R2, R5, 0x4, R2 ;  /* 0x0000000405027825 */ /* 0x004fe400078e0202 */
[----:B------:R-:W0:Y:S03]  /*0090*/  LDC.64 R4, c[0x0][0x388] ;  /* 0x0000e200ff047b82 */ /* 0x000e260000000a00 */
[----:B-1----:R-:W2:Y:S04]  /*00a0*/  LDG.E R0, desc[UR4][R2.64] ;  /* 0x0000000402007981 */ /* 0x002ea8000c1e1900 */
[----:B------:R-:W2:Y:S01]  /*00b0*/  LDG.E R9, desc[UR4][R2.64+0x4] ;  /* 0x0000040402097981 */ /* 0x000ea2000c1e1900 */
[----:B0-----:R-:W-:-:S04]  /*00c0*/  IMAD.WIDE R4, R7, 0x4, R4 ;  /* 0x0000000407047825 */ /* 0x001fc800078e0204 */
[----:B--2---:R-:W-:-:S05]  /*00d0*/  FADD R9, R0, R9 ;  /* 0x0000000900097221 */ /* 0x004fca0000000000 */
[----:B------:R-:W-:Y:S01]  /*00e0*/  STG.E desc[UR4][R4.64], R9 ;  /* 0x0000000904007986 */ /* 0x000fe2000c101904 */
[----:B------:R-:W-:Y:S05]  /*00f0*/  EXIT ;  /* 0x000000000000794d */ /* 0x000fea0003800000 */
.L_x_0:
[----:B------:R-:W-:-:S00]  /*0100*/  BRA `(.L_x_0) ;  /* 0xfffffffc00fc7947 */ /* 0x000fc0000383ffff */
[----:B------:R-:W-:-:S00]  /*0110*/  NOP ;  /* 0x0000000000007918 */ /* 0x000fc00000000000 */
        /* <DEDUP_REMOVED lines=14> */
.L_x_1:


//--------------------- .nv.shared.reserved.0     --------------------------
	.section	.nv.shared.reserved.0,"aw",@nobits
	.weak		__nv_reservedSMEM_offset_0_alias
	.size		__nv_reservedSMEM_offset_0_alias, 0, 64
	.other		__nv_reservedSMEM_offset_0_alias,@"STO_CUDA_RESERVED_SHARED STV_DEFAULT"
__nv_reservedSMEM_offset_0_alias:
	.zero		0
	.zero		64


//--------------------- .nv.constant0._Z3addPfS_  --------------------------
	.section	.nv.constant0._Z3addPfS_,"a",@progbits
	.sectionflags	@""
	.align	4
.nv.constant0._Z3addPfS_:
	.zero		912


//--------------------- SYMBOLS --------------------------

	.type		.nv.reservedSmem.offset0,@object
	.size		.nv.reservedSmem.offset0,0x4
